//
// Generated by NVIDIA NVVM Compiler
//
// Compiler Build ID: CL-36424714
// Cuda compilation tools, release 13.0, V13.0.88
// Based on NVVM 20.0.0
//

.version 9.0
.target sm_100
.address_size 64

	// .globl	_Z7prescanPdS_S_i
.extern .shared .align 16 .b8 temp[];

.visible .entry _Z7prescanPdS_S_i(
	.param .u64 .ptr .align 1 _Z7prescanPdS_S_i_param_0,
	.param .u64 .ptr .align 1 _Z7prescanPdS_S_i_param_1,
	.param .u64 .ptr .align 1 _Z7prescanPdS_S_i_param_2,
	.param .u32 _Z7prescanPdS_S_i_param_3
)
{
	.reg .pred 	%p<7>;
	.reg .b32 	%r<43>;
	.reg .b64 	%rd<14>;
	.reg .b64 	%fd<12>;

	ld.param.u64 	%rd3, [_Z7prescanPdS_S_i_param_0];
	ld.param.u64 	%rd1, [_Z7prescanPdS_S_i_param_1];
	ld.param.u64 	%rd2, [_Z7prescanPdS_S_i_param_2];
	ld.param.u32 	%r16, [_Z7prescanPdS_S_i_param_3];
	cvta.to.global.u64 	%rd4, %rd3;
	mov.u32 	%r1, %ntid.x;
	mov.u32 	%r2, %ctaid.x;
	mov.u32 	%r3, %tid.x;
	mad.lo.s32 	%r18, %r1, %r2, %r3;
	shl.b32 	%r19, %r3, 1;
	shl.b32 	%r4, %r18, 1;
	mul.wide.s32 	%rd5, %r4, 8;
	add.s64 	%rd6, %rd4, %rd5;
	ld.global.f64 	%fd1, [%rd6];
	shl.b32 	%r20, %r3, 4;
	mov.u32 	%r21, temp;
	add.s32 	%r5, %r21, %r20;
	ld.global.f64 	%fd2, [%rd6+8];
	or.b32  	%r6, %r19, 1;
	st.shared.v2.f64 	[%r5], {%fd1, %fd2};
	mov.b32 	%r42, 1;
	mov.u32 	%r39, %r1;
$L__BB0_1:
	bar.sync 	0;
	setp.ge.u32 	%p1, %r3, %r39;
	@%p1 bra 	$L__BB0_3;
	mul.lo.s32 	%r22, %r42, %r6;
	shl.b32 	%r23, %r22, 3;
	add.s32 	%r25, %r21, %r23;
	ld.shared.f64 	%fd3, [%r25+-8];
	shl.b32 	%r26, %r42, 3;
	add.s32 	%r27, %r25, %r26;
	ld.shared.f64 	%fd4, [%r27+-8];
	add.f64 	%fd5, %fd3, %fd4;
	st.shared.f64 	[%r27+-8], %fd5;
$L__BB0_3:
	shl.b32 	%r42, %r42, 1;
	shr.u32 	%r10, %r39, 1;
	setp.gt.u32 	%p2, %r39, 1;
	mov.u32 	%r39, %r10;
	@%p2 bra 	$L__BB0_1;
	setp.ne.s32 	%p3, %r3, 0;
	@%p3 bra 	$L__BB0_8;
	setp.eq.s64 	%p4, %rd2, 0;
	shl.b32 	%r28, %r16, 3;
	add.s32 	%r11, %r21, %r28;
	@%p4 bra 	$L__BB0_7;
	ld.shared.f64 	%fd6, [%r11+-8];
	cvta.to.global.u64 	%rd7, %rd2;
	mul.wide.u32 	%rd8, %r2, 8;
	add.s64 	%rd9, %rd7, %rd8;
	st.global.f64 	[%rd9], %fd6;
$L__BB0_7:
	mov.b64 	%rd10, 0;
	st.shared.u64 	[%r11+-8], %rd10;
$L__BB0_8:
	mov.b32 	%r41, 1;
$L__BB0_9:
	shr.u32 	%r31, %r42, 31;
	add.s32 	%r32, %r42, %r31;
	shr.s32 	%r42, %r32, 1;
	bar.sync 	0;
	setp.ge.u32 	%p5, %r3, %r41;
	@%p5 bra 	$L__BB0_11;
	mul.lo.s32 	%r33, %r42, %r6;
	shl.b32 	%r34, %r33, 3;
	add.s32 	%r36, %r21, %r34;
	ld.shared.f64 	%fd7, [%r36+-8];
	shl.b32 	%r37, %r42, 3;
	add.s32 	%r38, %r36, %r37;
	ld.shared.f64 	%fd8, [%r38+-8];
	st.shared.f64 	[%r36+-8], %fd8;
	add.f64 	%fd9, %fd7, %fd8;
	st.shared.f64 	[%r38+-8], %fd9;
$L__BB0_11:
	shl.b32 	%r15, %r41, 1;
	setp.lt.u32 	%p6, %r41, %r1;
	mov.u32 	%r41, %r15;
	@%p6 bra 	$L__BB0_9;
	cvta.to.global.u64 	%rd11, %rd1;
	bar.sync 	0;
	ld.shared.v2.f64 	{%fd10, %fd11}, [%r5];
	add.s64 	%rd13, %rd11, %rd5;
	st.global.f64 	[%rd13], %fd10;
	st.global.f64 	[%rd13+8], %fd11;
	ret;

}
	// .globl	_Z10prescanSumPdS_i
.visible .entry _Z10prescanSumPdS_i(
	.param .u64 .ptr .align 1 _Z10prescanSumPdS_i_param_0,
	.param .u64 .ptr .align 1 _Z10prescanSumPdS_i_param_1,
	.param .u32 _Z10prescanSumPdS_i_param_2
)
{
	.reg .b32 	%r<5>;
	.reg .b64 	%rd<9>;
	.reg .b64 	%fd<4>;

	ld.param.u64 	%rd1, [_Z10prescanSumPdS_i_param_0];
	ld.param.u64 	%rd2, [_Z10prescanSumPdS_i_param_1];
	cvta.to.global.u64 	%rd3, %rd2;
	cvta.to.global.u64 	%rd4, %rd1;
	mov.u32 	%r1, %ctaid.x;
	mul.wide.u32 	%rd5, %r1, 8;
	add.s64 	%rd6, %rd4, %rd5;
	ld.global.f64 	%fd1, [%rd6];
	mov.u32 	%r2, %ntid.x;
	mov.u32 	%r3, %tid.x;
	mad.lo.s32 	%r4, %r2, %r1, %r3;
	mul.wide.s32 	%rd7, %r4, 8;
	add.s64 	%rd8, %rd3, %rd7;
	ld.global.f64 	%fd2, [%rd8];
	add.f64 	%fd3, %fd1, %fd2;
	st.global.f64 	[%rd8], %fd3;
	ret;

}


// ===== COMPILED SASS (sm_100) =====

	.target	sm_100

	.elftype	@"ET_EXEC"


//--------------------- .note.nv.tkinfo           --------------------------
	.section	.note.nv.tkinfo,"",@"SHT_NOTE"
	.sectionflags	@"SHF_NOTE_NV_TKINFO"
	.tkinfo
        /*0018*/ 	.word	0x00000002
        /*0030*/ 	.string	""
        /*0030*/ 	.string	"ptxas"
        /*0030*/ 	.string	"Cuda compilation tools, release 13.0, V13.0.88"
        /*0030*/ 	.string	"Build cuda_13.0.r13.0/compiler.36424714_0"
        /*0030*/ 	.string	"-arch sm_100 -m 64 "



//--------------------- .note.nv.cuinfo           --------------------------
	.section	.note.nv.cuinfo,"",@"SHT_NOTE"
	.sectionflags	@"SHF_NOTE_NV_CUINFO"
        /*0018*/ 	.short	0x0002
        /*001a*/ 	.short	0x0064
        /*001c*/ 	.short	0x0082
	.zero		2


//--------------------- .nv.info                  --------------------------
	.section	.nv.info,"",@"SHT_CUDA_INFO"
	.align	4


	//----- nvinfo : EIATTR_REGCOUNT
	.align		4
        /*0000*/ 	.byte	0x04, 0x2f
        /*0002*/ 	.short	(.L_1 - .L_0)
	.align		4
.L_0:
        /*0004*/ 	.word	index@(_Z7prescanPdS_S_i)
        /*0008*/ 	.word	0x00000012


	//----- nvinfo : EIATTR_FRAME_SIZE
	.align		4
.L_1:
        /*000c*/ 	.byte	0x04, 0x11
        /*000e*/ 	.short	(.L_3 - .L_2)
	.align		4
.L_2:
        /*0010*/ 	.word	index@(_Z7prescanPdS_S_i)
        /*0014*/ 	.word	0x00000000


	//----- nvinfo : EIATTR_REGCOUNT
	.align		4
.L_3:
        /*0018*/ 	.byte	0x04, 0x2f
        /*001a*/ 	.short	(.L_5 - .L_4)
	.align		4
.L_4:
        /*001c*/ 	.word	index@(_Z10prescanSumPdS_i)
        /*0020*/ 	.word	0x0000000c


	//----- nvinfo : EIATTR_FRAME_SIZE
	.align		4
.L_5:
        /*0024*/ 	.byte	0x04, 0x11
        /*0026*/ 	.short	(.L_7 - .L_6)
	.align		4
.L_6:
        /*0028*/ 	.word	index@(_Z10prescanSumPdS_i)
        /*002c*/ 	.word	0x00000000


	//----- nvinfo : EIATTR_MIN_STACK_SIZE
	.align		4
.L_7:
        /*0030*/ 	.byte	0x04, 0x12
        /*0032*/ 	.short	(.L_9 - .L_8)
	.align		4
.L_8:
        /*0034*/ 	.word	index@(_Z10prescanSumPdS_i)
        /*0038*/ 	.word	0x00000000


	//----- nvinfo : EIATTR_MIN_STACK_SIZE
	.align		4
.L_9:
        /*003c*/ 	.byte	0x04, 0x12
        /*003e*/ 	.short	(.L_11 - .L_10)
	.align		4
.L_10:
        /*0040*/ 	.word	index@(_Z7prescanPdS_S_i)
        /*0044*/ 	.word	0x00000000
.L_11:


//--------------------- .nv.compat                --------------------------
	.section	.nv.compat,"",@"SHT_CUDA_COMPAT_INFO"
	.align	4
        /*0000*/ 	.byte	0x02, 0x09, 0x00, 0x00, 0x02, 0x02, 0x01, 0x00, 0x02, 0x05, 0x05, 0x00, 0x03, 0x07, 0x01, 0x01
        /*0010*/ 	.byte	0x02, 0x03, 0x00, 0x00, 0x02, 0x06, 0x01, 0x00, 0x04, 0x0b, 0x08, 0x00, 0x01, 0x00, 0x00, 0x00
        /*0020*/ 	.byte	0x00, 0x00, 0x00, 0x00


//--------------------- .nv.info._Z10prescanSumPdS_i --------------------------
	.section	.nv.info._Z10prescanSumPdS_i,"",@"SHT_CUDA_INFO"
	.sectionflags	@""
	.align	4


	//----- nvinfo : EIATTR_CUDA_API_VERSION
	.align		4
        /*0000*/ 	.byte	0x04, 0x37
        /*0002*/ 	.short	(.L_13 - .L_12)
.L_12:
        /*0004*/ 	.word	0x00000082


	//----- nvinfo : EIATTR_KPARAM_INFO
	.align		4
.L_13:
        /*0008*/ 	.byte	0x04, 0x17
        /*000a*/ 	.short	(.L_15 - .L_14)
.L_14:
        /*000c*/ 	.word	0x00000000
        /*0010*/ 	.short	0x0002
        /*0012*/ 	.short	0x0010
        /*0014*/ 	.byte	0x00, 0xf0, 0x11, 0x00


	//----- nvinfo : EIATTR_KPARAM_INFO
	.align		4
.L_15:
        /*0018*/ 	.byte	0x04, 0x17
        /*001a*/ 	.short	(.L_17 - .L_16)
.L_16:
        /*001c*/ 	.word	0x00000000
        /*0020*/ 	.short	0x0001
        /*0022*/ 	.short	0x0008
        /*0024*/ 	.byte	0x00, 0xf5, 0x21, 0x00


	//----- nvinfo : EIATTR_KPARAM_INFO
	.align		4
.L_17:
        /*0028*/ 	.byte	0x04, 0x17
        /*002a*/ 	.short	(.L_19 - .L_18)
.L_18:
        /*002c*/ 	.word	0x00000000
        /*0030*/ 	.short	0x0000
        /*0032*/ 	.short	0x0000
        /*0034*/ 	.byte	0x00, 0xf5, 0x21, 0x00


	//----- nvinfo : EIATTR_SPARSE_MMA_MASK
	.align		4
.L_19:
        /*0038*/ 	.byte	0x03, 0x50
        /*003a*/ 	.short	0x0000


	//----- nvinfo : EIATTR_MAXREG_COUNT
	.align		4
        /*003c*/ 	.byte	0x03, 0x1b
        /*003e*/ 	.short	0x00ff


	//----- nvinfo : EIATTR_MERCURY_ISA_VERSION
	.align		4
        /*0040*/ 	.byte	0x03, 0x5f
        /*0042*/ 	.short	0x0101


	//----- nvinfo : EIATTR_VRC_CTA_INIT_COUNT
	.align		4
        /*0044*/ 	.byte	0x02, 0x4a
	.zero		1
	.zero		1


	//----- nvinfo : EIATTR_EXIT_INSTR_OFFSETS
	.align		4
        /*0048*/ 	.byte	0x04, 0x1c
        /*004a*/ 	.short	(.L_21 - .L_20)


	//   ....[0]....
.L_20:
        /*004c*/ 	.word	0x000000e0


	//----- nvinfo : EIATTR_CBANK_PARAM_SIZE
	.align		4
.L_21:
        /*0050*/ 	.byte	0x03, 0x19
        /*0052*/ 	.short	0x0014


	//----- nvinfo : EIATTR_PARAM_CBANK
	.align		4
        /*0054*/ 	.byte	0x04, 0x0a
        /*0056*/ 	.short	(.L_23 - .L_22)
	.align		4
.L_22:
        /*0058*/ 	.word	index@(.nv.constant0._Z10prescanSumPdS_i)
        /*005c*/ 	.short	0x0380
        /*005e*/ 	.short	0x0014


	//----- nvinfo : EIATTR_SW_WAR
	.align		4
.L_23:
        /*0060*/ 	.byte	0x04, 0x36
        /*0062*/ 	.short	(.L_25 - .L_24)
.L_24:
        /*0064*/ 	.word	0x00000008
.L_25:


//--------------------- .nv.info._Z7prescanPdS_S_i --------------------------
	.section	.nv.info._Z7prescanPdS_S_i,"",@"SHT_CUDA_INFO"
	.sectionflags	@""
	.align	4


	//----- nvinfo : EIATTR_CUDA_API_VERSION
	.align		4
        /*0000*/ 	.byte	0x04, 0x37
        /*0002*/ 	.short	(.L_27 - .L_26)
.L_26:
        /*0004*/ 	.word	0x00000082


	//----- nvinfo : EIATTR_KPARAM_INFO
	.align		4
.L_27:
        /*0008*/ 	.byte	0x04, 0x17
        /*000a*/ 	.short	(.L_29 - .L_28)
.L_28:
        /*000c*/ 	.word	0x00000000
        /*0010*/ 	.short	0x0003
        /*0012*/ 	.short	0x0018
        /*0014*/ 	.byte	0x00, 0xf0, 0x11, 0x00


	//----- nvinfo : EIATTR_KPARAM_INFO
	.align		4
.L_29:
        /*0018*/ 	.byte	0x04, 0x17
        /*001a*/ 	.short	(.L_31 - .L_30)
.L_30:
        /*001c*/ 	.word	0x00000000
        /*0020*/ 	.short	0x0002
        /*0022*/ 	.short	0x0010
        /*0024*/ 	.byte	0x00, 0xf5, 0x21, 0x00


	//----- nvinfo : EIATTR_KPARAM_INFO
	.align		4
.L_31:
        /*0028*/ 	.byte	0x04, 0x17
        /*002a*/ 	.short	(.L_33 - .L_32)
.L_32:
        /*002c*/ 	.word	0x00000000
        /*0030*/ 	.short	0x0001
        /*0032*/ 	.short	0x0008
        /*0034*/ 	.byte	0x00, 0xf5, 0x21, 0x00


	//----- nvinfo : EIATTR_KPARAM_INFO
	.align		4
.L_33:
        /*0038*/ 	.byte	0x04, 0x17
        /*003a*/ 	.short	(.L_35 - .L_34)
.L_34:
        /*003c*/ 	.word	0x00000000
        /*0040*/ 	.short	0x0000
        /*0042*/ 	.short	0x0000
        /*0044*/ 	.byte	0x00, 0xf5, 0x21, 0x00


	//----- nvinfo : EIATTR_SPARSE_MMA_MASK
	.align		4
.L_35:
        /*0048*/ 	.byte	0x03, 0x50
        /*004a*/ 	.short	0x0000


	//----- nvinfo : EIATTR_MAXREG_COUNT
	.align		4
        /*004c*/ 	.byte	0x03, 0x1b
        /*004e*/ 	.short	0x00ff


	//----- nvinfo : EIATTR_NUM_BARRIERS
	.align		4
        /*0050*/ 	.byte	0x02, 0x4c
        /*0052*/ 	.byte	0x01
	.zero		1


	//----- nvinfo : EIATTR_MERCURY_ISA_VERSION
	.align		4
        /*0054*/ 	.byte	0x03, 0x5f
        /*0056*/ 	.short	0x0101


	//----- nvinfo : EIATTR_VRC_CTA_INIT_COUNT
	.align		4
        /*0058*/ 	.byte	0x02, 0x4a
	.zero		1
	.zero		1


	//----- nvinfo : EIATTR_EXIT_INSTR_OFFSETS
	.align		4
        /*005c*/ 	.byte	0x04, 0x1c
        /*005e*/ 	.short	(.L_37 - .L_36)


	//   ....[0]....
.L_36:
        /*0060*/ 	.word	0x00000460


	//----- nvinfo : EIATTR_CRS_STACK_SIZE
	.align		4
.L_37:
        /*0064*/ 	.byte	0x04, 0x1e
        /*0066*/ 	.short	(.L_39 - .L_38)
.L_38:
        /*0068*/ 	.word	0x00000000


	//----- nvinfo : EIATTR_CBANK_PARAM_SIZE
	.align		4
.L_39:
        /*006c*/ 	.byte	0x03, 0x19
        /*006e*/ 	.short	0x001c


	//----- nvinfo : EIATTR_PARAM_CBANK
	.align		4
        /*0070*/ 	.byte	0x04, 0x0a
        /*0072*/ 	.short	(.L_41 - .L_40)
	.align		4
.L_40:
        /*0074*/ 	.word	index@(.nv.constant0._Z7prescanPdS_S_i)
        /*0078*/ 	.short	0x0380
        /*007a*/ 	.short	0x001c


	//----- nvinfo : EIATTR_SW_WAR
	.align		4
.L_41:
        /*007c*/ 	.byte	0x04, 0x36
        /*007e*/ 	.short	(.L_43 - .L_42)
.L_42:
        /*0080*/ 	.word	0x00000008
.L_43:


//--------------------- .nv.callgraph             --------------------------
	.section	.nv.callgraph,"",@"SHT_CUDA_CALLGRAPH"
	.align	4
	.sectionentsize	8
	.align		4
        /*0000*/ 	.word	0x00000000
	.align		4
        /*0004*/ 	.word	0xffffffff
	.align		4
        /*0008*/ 	.word	0x00000000
	.align		4
        /*000c*/ 	.word	0xfffffffe
	.align		4
        /*0010*/ 	.word	0x00000000
	.align		4
        /*0014*/ 	.word	0xfffffffd
	.align		4
        /*0018*/ 	.word	0x00000000
	.align		4
        /*001c*/ 	.word	0xfffffffc


//--------------------- .text._Z10prescanSumPdS_i --------------------------
	.section	.text._Z10prescanSumPdS_i,"ax",@progbits
	.align	128
        .global         _Z10prescanSumPdS_i
        .type           _Z10prescanSumPdS_i,@function
        .size           _Z10prescanSumPdS_i,(.L_x_6 - _Z10prescanSumPdS_i)
        .other          _Z10prescanSumPdS_i,@"STO_CUDA_ENTRY STV_DEFAULT"
_Z10prescanSumPdS_i:
.text._Z10prescanSumPdS_i:
[----:B------:R-:W-:Y:S01]  /*0000*/  LDC R1, c[0x0][0x37c] ;  /* 0x0000df00ff017b82 */ /* 0x000fe20000000800 */
[----:B------:R-:W0:Y:S07]  /*0010*/  S2R R9, SR_CTAID.X ;  /* 0x0000000000097919 */ /* 0x000e2e0000002500 */
[----:B------:R-:W0:Y:S01]  /*0020*/  LDC.64 R2, c[0x0][0x380] ;  /* 0x0000e000ff027b82 */ /* 0x000e220000000a00 */
[----:B------:R-:W1:Y:S01]  /*0030*/  LDCU UR6, c[0x0][0x360] ;  /* 0x00006c00ff0677ac */ /* 0x000e620008000800 */
[----:B------:R-:W1:Y:S01]  /*0040*/  S2R R0, SR_TID.X ;  /* 0x0000000000007919 */ /* 0x000e620000002100 */
[----:B------:R-:W2:Y:S05]  /*0050*/  LDCU.64 UR4, c[0x0][0x358] ;  /* 0x00006b00ff0477ac */ /* 0x000eaa0008000a00 */
[----:B------:R-:W3:Y:S01]  /*0060*/  LDC.64 R4, c[0x0][0x388] ;  /* 0x0000e200ff047b82 */ /* 0x000ee20000000a00 */
[----:B0-----:R-:W-:-:S04]  /*0070*/  IMAD.WIDE.U32 R2, R9, 0x8, R2 ;  /* 0x0000000809027825 */ /* 0x001fc800078e0002 */
[----:B-1----:R-:W-:Y:S02]  /*0080*/  IMAD R7, R9, UR6, R0 ;  /* 0x0000000609077c24 */ /* 0x002fe4000f8e0200 */
[----:B--2---:R-:W2:Y:S02]  /*0090*/  LDG.E.64 R2, desc[UR4][R2.64] ;  /* 0x0000000402027981 */ /* 0x004ea4000c1e1b00 */
[----:B---3--:R-:W-:-:S05]  /*00a0*/  IMAD.WIDE R4, R7, 0x8, R4 ;  /* 0x0000000807047825 */ /* 0x008fca00078e0204 */
[----:B------:R-:W2:Y:S02]  /*00b0*/  LDG.E.64 R6, desc[UR4][R4.64] ;  /* 0x0000000404067981 */ /* 0x000ea4000c1e1b00 */
[----:B--2---:R-:W-:-:S07]  /*00c0*/  DADD R6, R2, R6 ;  /* 0x0000000002067229 */ /* 0x004fce0000000006 */
[----:B------:R-:W-:Y:S01]  /*00d0*/  STG.E.64 desc[UR4][R4.64], R6 ;  /* 0x0000000604007986 */ /* 0x000fe2000c101b04 */
[----:B------:R-:W-:Y:S05]  /*00e0*/  EXIT ;  /* 0x000000000000794d */ /* 0x000fea0003800000 */
.L_x_0:
[----:B------:R-:W-:-:S00]  /*00f0*/  BRA `(.L_x_0) ;  /* 0xfffffffc00fc7947 */ /* 0x000fc0000383ffff */
[----:B------:R-:W-:-:S00]  /*0100*/  NOP ;  /* 0x0000000000007918 */ /* 0x000fc00000000000 */
[----:B------:R-:W-:-:S00]  /*0110*/  NOP ;  /* 0x0000000000007918 */ /* 0x000fc00000000000 */
[----:B------:R-:W-:-:S00]  /*0120*/  NOP ;  /* 0x0000000000007918 */ /* 0x000fc00000000000 */
[----:B------:R-:W-:-:S00]  /*0130*/  NOP ;  /* 0x0000000000007918 */ /* 0x000fc00000000000 */
[----:B------:R-:W-:-:S00]  /*0140*/  NOP ;  /* 0x0000000000007918 */ /* 0x000fc00000000000 */
[----:B------:R-:W-:-:S00]  /*0150*/  NOP ;  /* 0x0000000000007918 */ /* 0x000fc00000000000 */
[----:B------:R-:W-:-:S00]  /*0160*/  NOP ;  /* 0x0000000000007918 */ /* 0x000fc00000000000 */
[----:B------:R-:W-:-:S00]  /*0170*/  NOP ;  /* 0x0000000000007918 */ /* 0x000fc00000000000 */
.L_x_6:


//--------------------- .text._Z7prescanPdS_S_i   --------------------------
	.section	.text._Z7prescanPdS_S_i,"ax",@progbits
	.align	128
        .global         _Z7prescanPdS_S_i
        .type           _Z7prescanPdS_S_i,@function
        .size           _Z7prescanPdS_S_i,(.L_x_7 - _Z7prescanPdS_S_i)
        .other          _Z7prescanPdS_S_i,@"STO_CUDA_ENTRY STV_DEFAULT"
_Z7prescanPdS_S_i:
.text._Z7prescanPdS_S_i:
[----:B------:R-:W-:Y:S01]  /*0000*/  LDC R1, c[0x0][0x37c] ;  /* 0x0000df00ff017b82 */ /* 0x000fe20000000800 */
[----:B------:R-:W0:Y:S01]  /*0010*/  S2R R7, SR_CTAID.X ;  /* 0x0000000000077919 */ /* 0x000e220000002500 */
[----:B------:R-:W0:Y:S06]  /*0020*/  LDCU UR7, c[0x0][0x360] ;  /* 0x00006c00ff0777ac */ /* 0x000e2c0008000800 */
[----:B------:R-:W1:Y:S01]  /*0030*/  LDC.64 R8, c[0x0][0x380] ;  /* 0x0000e000ff087b82 */ /* 0x000e620000000a00 */
[----:B------:R-:W0:Y:S01]  /*0040*/  S2R R2, SR_TID.X ;  /* 0x0000000000027919 */ /* 0x000e220000002100 */
[----:B------:R-:W2:Y:S01]  /*0050*/  LDCU.64 UR8, c[0x0][0x358] ;  /* 0x00006b00ff0877ac */ /* 0x000ea20008000a00 */
[----:B0-----:R-:W-:-:S04]  /*0060*/  IMAD R0, R7, UR7, R2 ;  /* 0x0000000707007c24 */ /* 0x001fc8000f8e0202 */
[----:B------:R-:W-:-:S04]  /*0070*/  IMAD.SHL.U32 R0, R0, 0x2, RZ ;  /* 0x0000000200007824 */ /* 0x000fc800078e00ff */
[----:B-1----:R-:W-:-:S05]  /*0080*/  IMAD.WIDE R8, R0, 0x8, R8 ;  /* 0x0000000800087825 */ /* 0x002fca00078e0208 */
[----:B--2---:R-:W2:Y:S04]  /*0090*/  LDG.E.64 R12, desc[UR8][R8.64] ;  /* 0x00000008080c7981 */ /* 0x004ea8000c1e1b00 */
[----:B------:R-:W2:Y:S01]  /*00a0*/  LDG.E.64 R14, desc[UR8][R8.64+0x8] ;  /* 0x00000808080e7981 */ /* 0x000ea2000c1e1b00 */
[----:B------:R-:W0:Y:S01]  /*00b0*/  S2UR UR5, SR_CgaCtaId ;  /* 0x00000000000579c3 */ /* 0x000e220000008800 */
[----:B------:R-:W-:Y:S01]  /*00c0*/  UMOV UR4, 0x400 ;  /* 0x0000040000047882 */ /* 0x000fe20000000000 */
[----:B------:R-:W-:Y:S01]  /*00d0*/  IMAD.MOV.U32 R5, RZ, RZ, 0x1 ;  /* 0x00000001ff057424 */ /* 0x000fe200078e00ff */
[----:B------:R-:W-:Y:S01]  /*00e0*/  LEA R4, R2, 0x1, 0x1 ;  /* 0x0000000102047811 */ /* 0x000fe200078e08ff */
[----:B0-----:R-:W-:-:S03]  /*00f0*/  ULEA UR4, UR5, UR4, 0x18 ;  /* 0x0000000405047291 */ /* 0x001fc6000f8ec0ff */
[----:B------:R-:W-:-:S03]  /*0100*/  UMOV UR5, UR7 ;  /* 0x0000000700057c82 */ /* 0x000fc60008000000 */
[----:B------:R-:W-:-:S05]  /*0110*/  LEA R3, R2, UR4, 0x4 ;  /* 0x0000000402037c11 */ /* 0x000fca000f8e20ff */
[----:B--2---:R0:W-:Y:S02]  /*0120*/  STS.128 [R3], R12 ;  /* 0x0000000c03007388 */ /* 0x0041e40000000c00 */
.L_x_1:
[----:B------:R-:W-:Y:S01]  /*0130*/  BAR.SYNC.DEFER_BLOCKING 0x0 ;  /* 0x0000000000007b1d */ /* 0x000fe20000010000 */
[----:B------:R-:W-:Y:S01]  /*0140*/  ISETP.GE.U32.AND P0, PT, R2, UR5, PT ;  /* 0x0000000502007c0c */ /* 0x000fe2000bf06070 */
[----:B------:R-:W-:Y:S02]  /*0150*/  UISETP.GT.U32.AND UP0, UPT, UR5, 0x1, UPT ;  /* 0x000000010500788c */ /* 0x000fe4000bf04070 */
[----:B------:R-:W-:-:S07]  /*0160*/  USHF.R.U32.HI UR6, URZ, 0x1, UR5 ;  /* 0x00000001ff067899 */ /* 0x000fce0008011605 */
[----:B------:R-:W-:-:S03]  /*0170*/  UMOV UR5, UR6 ;  /* 0x0000000600057c82 */ /* 0x000fc60008000000 */
[----:B------:R-:W-:-:S05]  /*0180*/  @!P0 IMAD R6, R4, R5, RZ ;  /* 0x0000000504068224 */ /* 0x000fca00078e02ff */
[----:B------:R-:W-:-:S05]  /*0190*/  @!P0 LEA R6, R6, UR4, 0x3 ;  /* 0x0000000406068c11 */ /* 0x000fca000f8e18ff */
[C---:B01----:R-:W-:Y:S01]  /*01a0*/  @!P0 IMAD R13, R5.reuse, 0x8, R6 ;  /* 0x00000008050d8824 */ /* 0x043fe200078e0206 */
[----:B------:R-:W-:Y:S01]  /*01b0*/  @!P0 LDS.64 R8, [R6+-0x8] ;  /* 0xfffff80006088984 */ /* 0x000fe20000000a00 */
[----:B------:R-:W-:-:S03]  /*01c0*/  IMAD.SHL.U32 R5, R5, 0x2, RZ ;  /* 0x0000000205057824 */ /* 0x000fc600078e00ff */
[----:B------:R-:W0:Y:S02]  /*01d0*/  @!P0 LDS.64 R10, [R13+-0x8] ;  /* 0xfffff8000d0a8984 */ /* 0x000e240000000a00 */
[----:B0-----:R-:W-:-:S07]  /*01e0*/  @!P0 DADD R8, R8, R10 ;  /* 0x0000000008088229 */ /* 0x001fce000000000a */
[----:B------:R1:W-:Y:S01]  /*01f0*/  @!P0 STS.64 [R13+-0x8], R8 ;  /* 0xfffff8080d008388 */ /* 0x0003e20000000a00 */
[----:B------:R-:W-:Y:S05]  /*0200*/  BRA.U UP0, `(.L_x_1) ;  /* 0xfffffffd00c87547 */ /* 0x000fea000b83ffff */
[----:B------:R-:W-:Y:S01]  /*0210*/  ISETP.NE.AND P0, PT, R2, RZ, PT ;  /* 0x000000ff0200720c */ /* 0x000fe20003f05270 */
[----:B------:R-:W-:-:S12]  /*0220*/  BSSY.RECONVERGENT B0, `(.L_x_2) ;  /* 0x000000c000007945 */ /* 0x000fd80003800200 */
[----:B------:R-:W-:Y:S05]  /*0230*/  @P0 BRA `(.L_x_3) ;  /* 0x0000000000280947 */ /* 0x000fea0003800000 */
[----:B-1----:R-:W0:Y:S01]  /*0240*/  LDC.64 R8, c[0x0][0x390] ;  /* 0x0000e400ff087b82 */ /* 0x002e220000000a00 */
[----:B------:R-:W1:Y:S02]  /*0250*/  LDCU UR5, c[0x0][0x398] ;  /* 0x00007300ff0577ac */ /* 0x000e640008000800 */
[----:B-1----:R-:W-:Y:S01]  /*0260*/  ULEA UR5, UR5, UR4, 0x3 ;  /* 0x0000000405057291 */ /* 0x002fe2000f8e18ff */
[----:B0-----:R-:W-:-:S04]  /*0270*/  ISETP.NE.U32.AND P0, PT, R8, RZ, PT ;  /* 0x000000ff0800720c */ /* 0x001fc80003f05070 */
[----:B------:R-:W-:-:S13]  /*0280*/  ISETP.NE.AND.EX P0, PT, R9, RZ, PT, P0 ;  /* 0x000000ff0900720c */ /* 0x000fda0003f05300 */
[----:B------:R-:W0:Y:S01]  /*0290*/  @P0 LDS.64 R8, [UR5+-0x8] ;  /* 0xfffff805ff080984 */ /* 0x000e220008000a00 */
[----:B------:R-:W1:Y:S03]  /*02a0*/  @P0 LDC.64 R10, c[0x0][0x390] ;  /* 0x0000e400ff0a0b82 */ /* 0x000e660000000a00 */
[----:B------:R-:W-:Y:S01]  /*02b0*/  STS.64 [UR5+-0x8], RZ ;  /* 0xfffff8ffff007988 */ /* 0x000fe20008000a05 */
[----:B-1----:R-:W-:-:S05]  /*02c0*/  @P0 IMAD.WIDE.U32 R6, R7, 0x8, R10 ;  /* 0x0000000807060825 */ /* 0x002fca00078e000a */
[----:B0-----:R0:W-:Y:S02]  /*02d0*/  @P0 STG.E.64 desc[UR8][R6.64], R8 ;  /* 0x0000000806000986 */ /* 0x0011e4000c101b08 */
.L_x_3:
[----:B------:R-:W-:Y:S05]  /*02e0*/  BSYNC.RECONVERGENT B0 ;  /* 0x0000000000007941 */ /* 0x000fea0003800200 */
.L_x_2:
[----:B------:R-:W-:-:S05]  /*02f0*/  UMOV UR5, 0x1 ;  /* 0x0000000100057882 */ /* 0x000fca0000000000 */
.L_x_4:
[----:B------:R-:W-:Y:S01]  /*0300*/  BAR.SYNC.DEFER_BLOCKING 0x0 ;  /* 0x0000000000007b1d */ /* 0x000fe20000010000 */
[----:B------:R-:W-:Y:S01]  /*0310*/  ISETP.GE.U32.AND P0, PT, R2, UR5, PT ;  /* 0x0000000502007c0c */ /* 0x000fe2000bf06070 */
[----:B------:R-:W-:Y:S01]  /*0320*/  UISETP.GE.U32.AND UP0, UPT, UR5, UR7, UPT ;  /* 0x000000070500728c */ /* 0x000fe2000bf06070 */
[----:B------:R-:W-:Y:S01]  /*0330*/  LEA.HI R5, R5, R5, RZ, 0x1 ;  /* 0x0000000505057211 */ /* 0x000fe200078f08ff */
[----:B------:R-:W-:-:S03]  /*0340*/  USHF.L.U32 UR6, UR5, 0x1, URZ ;  /* 0x0000000105067899 */ /* 0x000fc600080006ff */
[----:B------:R-:W-:-:S04]  /*0350*/  SHF.R.S32.HI R5, RZ, 0x1, R5 ;  /* 0x00000001ff057819 */ /* 0x000fc80000011405 */
[----:B------:R-:W-:-:S03]  /*0360*/  UMOV UR5, UR6 ;  /* 0x0000000600057c82 */ /* 0x000fc60008000000 */
[----:B0-2---:R-:W-:-:S05]  /*0370*/  @!P0 IMAD R6, R4, R5, RZ ;  /* 0x0000000504068224 */ /* 0x005fca00078e02ff */
[----:B------:R-:W-:-:S05]  /*0380*/  @!P0 LEA R10, R6, UR4, 0x3 ;  /* 0x00000004060a8c11 */ /* 0x000fca000f8e18ff */
[----:B------:R-:W-:Y:S01]  /*0390*/  @!P0 IMAD R11, R5, 0x8, R10 ;  /* 0x00000008050b8824 */ /* 0x000fe200078e020a */
[----:B------:R-:W-:Y:S04]  /*03a0*/  @!P0 LDS.64 R6, [R10+-0x8] ;  /* 0xfffff8000a068984 */ /* 0x000fe80000000a00 */
[----:B-1----:R-:W0:Y:S02]  /*03b0*/  @!P0 LDS.64 R8, [R11+-0x8] ;  /* 0xfffff8000b088984 */ /* 0x002e240000000a00 */
[----:B0-----:R-:W-:Y:S02]  /*03c0*/  @!P0 DADD R6, R6, R8 ;  /* 0x0000000006068229 */ /* 0x001fe40000000008 */
[----:B------:R2:W-:Y:S05]  /*03d0*/  @!P0 STS.64 [R10+-0x8], R8 ;  /* 0xfffff8080a008388 */ /* 0x0005ea0000000a00 */
[----:B------:R2:W-:Y:S01]  /*03e0*/  @!P0 STS.64 [R11+-0x8], R6 ;  /* 0xfffff8060b008388 */ /* 0x0005e20000000a00 */
[----:B------:R-:W-:Y:S05]  /*03f0*/  BRA.U !UP0, `(.L_x_4) ;  /* 0xfffffffd08c07547 */ /* 0x000fea000b83ffff */
[----:B------:R-:W-:Y:S08]  /*0400*/  BAR.SYNC.DEFER_BLOCKING 0x0 ;  /* 0x0000000000007b1d */ /* 0x000ff00000010000 */
[----:B--2---:R-:W0:Y:S01]  /*0410*/  LDC.64 R8, c[0x0][0x388] ;  /* 0x0000e200ff087b82 */ /* 0x004e220000000a00 */
[----:B------:R-:W1:Y:S01]  /*0420*/  LDS.128 R4, [R3] ;  /* 0x0000000003047984 */ /* 0x000e620000000c00 */
[----:B0-----:R-:W-:-:S05]  /*0430*/  IMAD.WIDE R8, R0, 0x8, R8 ;  /* 0x0000000800087825 */ /* 0x001fca00078e0208 */
[----:B-1----:R-:W-:Y:S04]  /*0440*/  STG.E.64 desc[UR8][R8.64], R4 ;  /* 0x0000000408007986 */ /* 0x002fe8000c101b08 */
[----:B------:R-:W-:Y:S01]  /*0450*/  STG.E.64 desc[UR8][R8.64+0x8], R6 ;  /* 0x0000080608007986 */ /* 0x000fe2000c101b08 */
[----:B------:R-:W-:Y:S05]  /*0460*/  EXIT ;  /* 0x000000000000794d */ /* 0x000fea0003800000 */
.L_x_5:
        /* <DEDUP_REMOVED lines=9> */
.L_x_7:


//--------------------- .nv.shared._Z10prescanSumPdS_i --------------------------
	.section	.nv.shared._Z10prescanSumPdS_i,"aw",@nobits
	.sectionflags	@""
	.align	16
	.zero		1024


//--------------------- .nv.shared.reserved.0     --------------------------
	.section	.nv.shared.reserved.0,"aw",@nobits
	.weak		__nv_reservedSMEM_offset_0_alias
	.size		__nv_reservedSMEM_offset_0_alias, 0, 64
	.other		__nv_reservedSMEM_offset_0_alias,@"STO_CUDA_RESERVED_SHARED STV_DEFAULT"
__nv_reservedSMEM_offset_0_alias:
	.zero		0
	.zero		64


//--------------------- .nv.shared._Z7prescanPdS_S_i --------------------------
	.section	.nv.shared._Z7prescanPdS_S_i,"aw",@nobits
	.sectionflags	@""
	.align	16
	.zero		1024


//--------------------- .nv.constant0._Z10prescanSumPdS_i --------------------------
	.section	.nv.constant0._Z10prescanSumPdS_i,"a",@progbits
	.sectionflags	@""
	.align	4
.nv.constant0._Z10prescanSumPdS_i:
	.zero		916


//--------------------- .nv.constant0._Z7prescanPdS_S_i --------------------------
	.section	.nv.constant0._Z7prescanPdS_S_i,"a",@progbits
	.sectionflags	@""
	.align	4
.nv.constant0._Z7prescanPdS_S_i:
	.zero		924


//--------------------- SYMBOLS --------------------------

	.type		.nv.reservedSmem.offset0,@object
	.size		.nv.reservedSmem.offset0,0x4
	.type		.nv.reservedSmem.cap,@object
	.size		.nv.reservedSmem.cap,0x4
